//
// Generated by NVIDIA NVVM Compiler
//
// Compiler Build ID: CL-36424714
// Cuda compilation tools, release 13.0, V13.0.88
// Based on NVVM 20.0.0
//

.version 9.0
.target sm_100
.address_size 64

	// .globl	_Z6squarePfS_

.visible .entry _Z6squarePfS_(
	.param .u64 .ptr .align 1 _Z6squarePfS__param_0,
	.param .u64 .ptr .align 1 _Z6squarePfS__param_1
)
{
	.reg .b32 	%r<2>;
	.reg .b32 	%f<3>;
	.reg .b64 	%rd<8>;

	ld.param.u64 	%rd1, [_Z6squarePfS__param_0];
	ld.param.u64 	%rd2, [_Z6squarePfS__param_1];
	cvta.to.global.u64 	%rd3, %rd1;
	cvta.to.global.u64 	%rd4, %rd2;
	mov.u32 	%r1, %tid.x;
	mul.wide.u32 	%rd5, %r1, 4;
	add.s64 	%rd6, %rd4, %rd5;
	ld.global.f32 	%f1, [%rd6];
	mul.f32 	%f2, %f1, %f1;
	add.s64 	%rd7, %rd3, %rd5;
	st.global.f32 	[%rd7], %f2;
	ret;

}
	// .globl	_Z4cubePfS_
.visible .entry _Z4cubePfS_(
	.param .u64 .ptr .align 1 _Z4cubePfS__param_0,
	.param .u64 .ptr .align 1 _Z4cubePfS__param_1
)
{
	.reg .b32 	%r<2>;
	.reg .b32 	%f<4>;
	.reg .b64 	%rd<8>;

	ld.param.u64 	%rd1, [_Z4cubePfS__param_0];
	ld.param.u64 	%rd2, [_Z4cubePfS__param_1];
	cvta.to.global.u64 	%rd3, %rd1;
	cvta.to.global.u64 	%rd4, %rd2;
	mov.u32 	%r1, %tid.x;
	mul.wide.u32 	%rd5, %r1, 4;
	add.s64 	%rd6, %rd4, %rd5;
	ld.global.f32 	%f1, [%rd6];
	mul.f32 	%f2, %f1, %f1;
	mul.f32 	%f3, %f1, %f2;
	add.s64 	%rd7, %rd3, %rd5;
	st.global.f32 	[%rd7], %f3;
	ret;

}


// ===== COMPILED SASS (sm_100) =====

	.target	sm_100

	.elftype	@"ET_EXEC"


//--------------------- .note.nv.tkinfo           --------------------------
	.section	.note.nv.tkinfo,"",@"SHT_NOTE"
	.sectionflags	@"SHF_NOTE_NV_TKINFO"
	.tkinfo
        /*0018*/ 	.word	0x00000002
        /*0030*/ 	.string	""
        /*0030*/ 	.string	"ptxas"
        /*0030*/ 	.string	"Cuda compilation tools, release 13.0, V13.0.88"
        /*0030*/ 	.string	"Build cuda_13.0.r13.0/compiler.36424714_0"
        /*0030*/ 	.string	"-arch sm_100 -m 64 "



//--------------------- .note.nv.cuinfo           --------------------------
	.section	.note.nv.cuinfo,"",@"SHT_NOTE"
	.sectionflags	@"SHF_NOTE_NV_CUINFO"
        /*0018*/ 	.short	0x0002
        /*001a*/ 	.short	0x0064
        /*001c*/ 	.short	0x0082
	.zero		2


//--------------------- .nv.info                  --------------------------
	.section	.nv.info,"",@"SHT_CUDA_INFO"
	.align	4


	//----- nvinfo : EIATTR_REGCOUNT
	.align		4
        /*0000*/ 	.byte	0x04, 0x2f
        /*0002*/ 	.short	(.L_1 - .L_0)
	.align		4
.L_0:
        /*0004*/ 	.word	index@(_Z6squarePfS_)
        /*0008*/ 	.word	0x0000000a


	//----- nvinfo : EIATTR_FRAME_SIZE
	.align		4
.L_1:
        /*000c*/ 	.byte	0x04, 0x11
        /*000e*/ 	.short	(.L_3 - .L_2)
	.align		4
.L_2:
        /*0010*/ 	.word	index@(_Z6squarePfS_)
        /*0014*/ 	.word	0x00000000


	//----- nvinfo : EIATTR_REGCOUNT
	.align		4
.L_3:
        /*0018*/ 	.byte	0x04, 0x2f
        /*001a*/ 	.short	(.L_5 - .L_4)
	.align		4
.L_4:
        /*001c*/ 	.word	index@(_Z4cubePfS_)
        /*0020*/ 	.word	0x0000000c


	//----- nvinfo : EIATTR_FRAME_SIZE
	.align		4
.L_5:
        /*0024*/ 	.byte	0x04, 0x11
        /*0026*/ 	.short	(.L_7 - .L_6)
	.align		4
.L_6:
        /*0028*/ 	.word	index@(_Z4cubePfS_)
        /*002c*/ 	.word	0x00000000


	//----- nvinfo : EIATTR_MIN_STACK_SIZE
	.align		4
.L_7:
        /*0030*/ 	.byte	0x04, 0x12
        /*0032*/ 	.short	(.L_9 - .L_8)
	.align		4
.L_8:
        /*0034*/ 	.word	index@(_Z4cubePfS_)
        /*0038*/ 	.word	0x00000000


	//----- nvinfo : EIATTR_MIN_STACK_SIZE
	.align		4
.L_9:
        /*003c*/ 	.byte	0x04, 0x12
        /*003e*/ 	.short	(.L_11 - .L_10)
	.align		4
.L_10:
        /*0040*/ 	.word	index@(_Z6squarePfS_)
        /*0044*/ 	.word	0x00000000
.L_11:


//--------------------- .nv.compat                --------------------------
	.section	.nv.compat,"",@"SHT_CUDA_COMPAT_INFO"
	.align	4
        /*0000*/ 	.byte	0x02, 0x09, 0x00, 0x00, 0x02, 0x02, 0x01, 0x00, 0x02, 0x05, 0x05, 0x00, 0x03, 0x07, 0x01, 0x01
        /*0010*/ 	.byte	0x02, 0x03, 0x00, 0x00, 0x02, 0x06, 0x01, 0x00, 0x04, 0x0b, 0x08, 0x00, 0x09, 0x00, 0x00, 0x00
        /*0020*/ 	.byte	0x00, 0x00, 0x00, 0x00


//--------------------- .nv.info._Z4cubePfS_      --------------------------
	.section	.nv.info._Z4cubePfS_,"",@"SHT_CUDA_INFO"
	.sectionflags	@""
	.align	4


	//----- nvinfo : EIATTR_CUDA_API_VERSION
	.align		4
        /*0000*/ 	.byte	0x04, 0x37
        /*0002*/ 	.short	(.L_13 - .L_12)
.L_12:
        /*0004*/ 	.word	0x00000082


	//----- nvinfo : EIATTR_KPARAM_INFO
	.align		4
.L_13:
        /*0008*/ 	.byte	0x04, 0x17
        /*000a*/ 	.short	(.L_15 - .L_14)
.L_14:
        /*000c*/ 	.word	0x00000000
        /*0010*/ 	.short	0x0001
        /*0012*/ 	.short	0x0008
        /*0014*/ 	.byte	0x00, 0xf5, 0x21, 0x00


	//----- nvinfo : EIATTR_KPARAM_INFO
	.align		4
.L_15:
        /*0018*/ 	.byte	0x04, 0x17
        /*001a*/ 	.short	(.L_17 - .L_16)
.L_16:
        /*001c*/ 	.word	0x00000000
        /*0020*/ 	.short	0x0000
        /*0022*/ 	.short	0x0000
        /*0024*/ 	.byte	0x00, 0xf5, 0x21, 0x00


	//----- nvinfo : EIATTR_SPARSE_MMA_MASK
	.align		4
.L_17:
        /*0028*/ 	.byte	0x03, 0x50
        /*002a*/ 	.short	0x0000


	//----- nvinfo : EIATTR_MAXREG_COUNT
	.align		4
        /*002c*/ 	.byte	0x03, 0x1b
        /*002e*/ 	.short	0x00ff


	//----- nvinfo : EIATTR_MERCURY_ISA_VERSION
	.align		4
        /*0030*/ 	.byte	0x03, 0x5f
        /*0032*/ 	.short	0x0101


	//----- nvinfo : EIATTR_VRC_CTA_INIT_COUNT
	.align		4
        /*0034*/ 	.byte	0x02, 0x4a
	.zero		1
	.zero		1


	//----- nvinfo : EIATTR_EXIT_INSTR_OFFSETS
	.align		4
        /*0038*/ 	.byte	0x04, 0x1c
        /*003a*/ 	.short	(.L_19 - .L_18)


	//   ....[0]....
.L_18:
        /*003c*/ 	.word	0x000000b0


	//----- nvinfo : EIATTR_CBANK_PARAM_SIZE
	.align		4
.L_19:
        /*0040*/ 	.byte	0x03, 0x19
        /*0042*/ 	.short	0x0010


	//----- nvinfo : EIATTR_PARAM_CBANK
	.align		4
        /*0044*/ 	.byte	0x04, 0x0a
        /*0046*/ 	.short	(.L_21 - .L_20)
	.align		4
.L_20:
        /*0048*/ 	.word	index@(.nv.constant0._Z4cubePfS_)
        /*004c*/ 	.short	0x0380
        /*004e*/ 	.short	0x0010


	//----- nvinfo : EIATTR_SW_WAR
	.align		4
.L_21:
        /*0050*/ 	.byte	0x04, 0x36
        /*0052*/ 	.short	(.L_23 - .L_22)
.L_22:
        /*0054*/ 	.word	0x00000008
.L_23:


//--------------------- .nv.info._Z6squarePfS_    --------------------------
	.section	.nv.info._Z6squarePfS_,"",@"SHT_CUDA_INFO"
	.sectionflags	@""
	.align	4


	//----- nvinfo : EIATTR_CUDA_API_VERSION
	.align		4
        /*0000*/ 	.byte	0x04, 0x37
        /*0002*/ 	.short	(.L_25 - .L_24)
.L_24:
        /*0004*/ 	.word	0x00000082


	//----- nvinfo : EIATTR_KPARAM_INFO
	.align		4
.L_25:
        /*0008*/ 	.byte	0x04, 0x17
        /*000a*/ 	.short	(.L_27 - .L_26)
.L_26:
        /*000c*/ 	.word	0x00000000
        /*0010*/ 	.short	0x0001
        /*0012*/ 	.short	0x0008
        /*0014*/ 	.byte	0x00, 0xf5, 0x21, 0x00


	//----- nvinfo : EIATTR_KPARAM_INFO
	.align		4
.L_27:
        /*0018*/ 	.byte	0x04, 0x17
        /*001a*/ 	.short	(.L_29 - .L_28)
.L_28:
        /*001c*/ 	.word	0x00000000
        /*0020*/ 	.short	0x0000
        /*0022*/ 	.short	0x0000
        /*0024*/ 	.byte	0x00, 0xf5, 0x21, 0x00


	//----- nvinfo : EIATTR_SPARSE_MMA_MASK
	.align		4
.L_29:
        /*0028*/ 	.byte	0x03, 0x50
        /*002a*/ 	.short	0x0000


	//----- nvinfo : EIATTR_MAXREG_COUNT
	.align		4
        /*002c*/ 	.byte	0x03, 0x1b
        /*002e*/ 	.short	0x00ff


	//----- nvinfo : EIATTR_MERCURY_ISA_VERSION
	.align		4
        /*0030*/ 	.byte	0x03, 0x5f
        /*0032*/ 	.short	0x0101


	//----- nvinfo : EIATTR_VRC_CTA_INIT_COUNT
	.align		4
        /*0034*/ 	.byte	0x02, 0x4a
	.zero		1
	.zero		1


	//----- nvinfo : EIATTR_EXIT_INSTR_OFFSETS
	.align		4
        /*0038*/ 	.byte	0x04, 0x1c
        /*003a*/ 	.short	(.L_31 - .L_30)


	//   ....[0]....
.L_30:
        /*003c*/ 	.word	0x000000a0


	//----- nvinfo : EIATTR_CBANK_PARAM_SIZE
	.align		4
.L_31:
        /*0040*/ 	.byte	0x03, 0x19
        /*0042*/ 	.short	0x0010


	//----- nvinfo : EIATTR_PARAM_CBANK
	.align		4
        /*0044*/ 	.byte	0x04, 0x0a
        /*0046*/ 	.short	(.L_33 - .L_32)
	.align		4
.L_32:
        /*0048*/ 	.word	index@(.nv.constant0._Z6squarePfS_)
        /*004c*/ 	.short	0x0380
        /*004e*/ 	.short	0x0010


	//----- nvinfo : EIATTR_SW_WAR
	.align		4
.L_33:
        /*0050*/ 	.byte	0x04, 0x36
        /*0052*/ 	.short	(.L_35 - .L_34)
.L_34:
        /*0054*/ 	.word	0x00000008
.L_35:


//--------------------- .nv.callgraph             --------------------------
	.section	.nv.callgraph,"",@"SHT_CUDA_CALLGRAPH"
	.align	4
	.sectionentsize	8
	.align		4
        /*0000*/ 	.word	0x00000000
	.align		4
        /*0004*/ 	.word	0xffffffff
	.align		4
        /*0008*/ 	.word	0x00000000
	.align		4
        /*000c*/ 	.word	0xfffffffe
	.align		4
        /*0010*/ 	.word	0x00000000
	.align		4
        /*0014*/ 	.word	0xfffffffd
	.align		4
        /*0018*/ 	.word	0x00000000
	.align		4
        /*001c*/ 	.word	0xfffffffc


//--------------------- .text._Z4cubePfS_         --------------------------
	.section	.text._Z4cubePfS_,"ax",@progbits
	.align	128
        .global         _Z4cubePfS_
        .type           _Z4cubePfS_,@function
        .size           _Z4cubePfS_,(.L_x_2 - _Z4cubePfS_)
        .other          _Z4cubePfS_,@"STO_CUDA_ENTRY STV_DEFAULT"
_Z4cubePfS_:
.text._Z4cubePfS_:
[----:B------:R-:W-:Y:S01]  /*0000*/  LDC R1, c[0x0][0x37c] ;  /* 0x0000df00ff017b82 */ /* 0x000fe20000000800 */
[----:B------:R-:W0:Y:S07]  /*0010*/  S2R R9, SR_TID.X ;  /* 0x0000000000097919 */ /* 0x000e2e0000002100 */
[----:B------:R-:W0:Y:S01]  /*0020*/  LDC.64 R2, c[0x0][0x388] ;  /* 0x0000e200ff027b82 */ /* 0x000e220000000a00 */
[----:B------:R-:W1:Y:S07]  /*0030*/  LDCU.64 UR4, c[0x0][0x358] ;  /* 0x00006b00ff0477ac */ /* 0x000e6e0008000a00 */
[----:B------:R-:W2:Y:S01]  /*0040*/  LDC.64 R4, c[0x0][0x380] ;  /* 0x0000e000ff047b82 */ /* 0x000ea20000000a00 */
[----:B0-----:R-:W-:-:S06]  /*0050*/  IMAD.WIDE.U32 R2, R9, 0x4, R2 ;  /* 0x0000000409027825 */ /* 0x001fcc00078e0002 */
[----:B-1----:R-:W3:Y:S01]  /*0060*/  LDG.E R2, desc[UR4][R2.64] ;  /* 0x0000000402027981 */ /* 0x002ee2000c1e1900 */
[----:B--2---:R-:W-:-:S04]  /*0070*/  IMAD.WIDE.U32 R4, R9, 0x4, R4 ;  /* 0x0000000409047825 */ /* 0x004fc800078e0004 */
[----:B---3--:R-:W-:-:S04]  /*0080*/  FMUL R7, R2, R2 ;  /* 0x0000000202077220 */ /* 0x008fc80000400000 */
[----:B------:R-:W-:-:S05]  /*0090*/  FMUL R7, R2, R7 ;  /* 0x0000000702077220 */ /* 0x000fca0000400000 */
[----:B------:R-:W-:Y:S01]  /*00a0*/  STG.E desc[UR4][R4.64], R7 ;  /* 0x0000000704007986 */ /* 0x000fe2000c101904 */
[----:B------:R-:W-:Y:S05]  /*00b0*/  EXIT ;  /* 0x000000000000794d */ /* 0x000fea0003800000 */
.L_x_0:
[----:B------:R-:W-:-:S00]  /*00c0*/  BRA `(.L_x_0) ;  /* 0xfffffffc00fc7947 */ /* 0x000fc0000383ffff */
[----:B------:R-:W-:-:S00]  /*00d0*/  NOP ;  /* 0x0000000000007918 */ /* 0x000fc00000000000 */
        /* <DEDUP_REMOVED lines=10> */
.L_x_2:


//--------------------- .text._Z6squarePfS_       --------------------------
	.section	.text._Z6squarePfS_,"ax",@progbits
	.align	128
        .global         _Z6squarePfS_
        .type           _Z6squarePfS_,@function
        .size           _Z6squarePfS_,(.L_x_3 - _Z6squarePfS_)
        .other          _Z6squarePfS_,@"STO_CUDA_ENTRY STV_DEFAULT"
_Z6squarePfS_:
.text._Z6squarePfS_:
        /* <DEDUP_REMOVED lines=8> */
[----:B---3--:R-:W-:-:S05]  /*0080*/  FMUL R7, R2, R2 ;  /* 0x0000000202077220 */ /* 0x008fca0000400000 */
[----:B------:R-:W-:Y:S01]  /*0090*/  STG.E desc[UR4][R4.64], R7 ;  /* 0x0000000704007986 */ /* 0x000fe2000c101904 */
[----:B------:R-:W-:Y:S05]  /*00a0*/  EXIT ;  /* 0x000000000000794d */ /* 0x000fea0003800000 */
.L_x_1:
        /* <DEDUP_REMOVED lines=13> */
.L_x_3:


//--------------------- .nv.shared.reserved.0     --------------------------
	.section	.nv.shared.reserved.0,"aw",@nobits
	.weak		__nv_reservedSMEM_offset_0_alias
	.size		__nv_reservedSMEM_offset_0_alias, 0, 64
	.other		__nv_reservedSMEM_offset_0_alias,@"STO_CUDA_RESERVED_SHARED STV_DEFAULT"
__nv_reservedSMEM_offset_0_alias:
	.zero		0
	.zero		64


//--------------------- .nv.constant0._Z4cubePfS_ --------------------------
	.section	.nv.constant0._Z4cubePfS_,"a",@progbits
	.sectionflags	@""
	.align	4
.nv.constant0._Z4cubePfS_:
	.zero		912


//--------------------- .nv.constant0._Z6squarePfS_ --------------------------
	.section	.nv.constant0._Z6squarePfS_,"a",@progbits
	.sectionflags	@""
	.align	4
.nv.constant0._Z6squarePfS_:
	.zero		912


//--------------------- SYMBOLS --------------------------

	.type		.nv.reservedSmem.offset0,@object
	.size		.nv.reservedSmem.offset0,0x4
